	.headerflags	@"EF_CUDA_TEXMODE_UNIFIED EF_CUDA_64BIT_ADDRESS EF_CUDA_ACCELERATORS EF_CUDA_SM90 EF_CUDA_VIRTUAL_SM(EF_CUDA_SM90)"
	.elftype	@"ET_EXEC"


//--------------------- .nv.info                  --------------------------
	.section	.nv.info,"",@"SHT_CUDA_INFO"
	.align	4


	//----- nvinfo : EIATTR_REGCOUNT
	.align		4
        /*0000*/ 	.byte	0x04, 0x2f
        /*0002*/ 	.short	(.L_3 - .L_2)
	.align		4
.L_2:
        /*0004*/ 	.word	index@(triton_poi_fused__native_batch_norm_legit_no_training_cat_relu_4)
        /*0008*/ 	.word	0x00000036


	//----- nvinfo : EIATTR_MIN_STACK_SIZE
	.align		4
.L_3:
        /*000c*/ 	.byte	0x04, 0x12
        /*000e*/ 	.short	(.L_5 - .L_4)
	.align		4
.L_4:
        /*0010*/ 	.word	index@(triton_poi_fused__native_batch_norm_legit_no_training_cat_relu_4)
        /*0014*/ 	.word	0x00000000


	//----- nvinfo : EIATTR_FRAME_SIZE
	.align		4
.L_5:
        /*0018*/ 	.byte	0x04, 0x11
        /*001a*/ 	.short	(.L_7 - .L_6)
	.align		4
.L_6:
        /*001c*/ 	.word	index@(triton_poi_fused__native_batch_norm_legit_no_training_cat_relu_4)
        /*0020*/ 	.word	0x00000000


	//----- nvinfo : EIATTR_MIN_STACK_SIZE
	.align		4
.L_7:
        /*0024*/ 	.byte	0x04, 0x12
        /*0026*/ 	.short	(.L_9 - .L_8)
	.align		4
.L_8:
        /*0028*/ 	.word	index@(triton_poi_fused__native_batch_norm_legit_no_training_cat_relu_4)
        /*002c*/ 	.word	0x00000000
.L_9:


//--------------------- .nv.info.triton_poi_fused__native_batch_norm_legit_no_training_cat_relu_4 --------------------------
	.section	.nv.info.triton_poi_fused__native_batch_norm_legit_no_training_cat_relu_4,"",@"SHT_CUDA_INFO"
	.sectionflags	@""
	.align	4


	//----- nvinfo : EIATTR_CUDA_API_VERSION
	.align		4
        /*0000*/ 	.byte	0x04, 0x37
        /*0002*/ 	.short	(.L_11 - .L_10)
.L_10:
        /*0004*/ 	.word	0x0000007c


	//----- nvinfo : EIATTR_KPARAM_INFO
	.align		4
.L_11:
        /*0008*/ 	.byte	0x04, 0x17
        /*000a*/ 	.short	(.L_13 - .L_12)
.L_12:
        /*000c*/ 	.word	0x00000000
        /*0010*/ 	.short	0x0009
        /*0012*/ 	.short	0x0048
        /*0014*/ 	.byte	0x00, 0xf0, 0x11, 0x00


	//----- nvinfo : EIATTR_KPARAM_INFO
	.align		4
.L_13:
        /*0018*/ 	.byte	0x04, 0x17
        /*001a*/ 	.short	(.L_15 - .L_14)
.L_14:
        /*001c*/ 	.word	0x00000000
        /*0020*/ 	.short	0x0008
        /*0022*/ 	.short	0x0040
        /*0024*/ 	.byte	0x00, 0xf4, 0x21, 0x00


	//----- nvinfo : EIATTR_KPARAM_INFO
	.align		4
.L_15:
        /*0028*/ 	.byte	0x04, 0x17
        /*002a*/ 	.short	(.L_17 - .L_16)
.L_16:
        /*002c*/ 	.word	0x00000000
        /*0030*/ 	.short	0x0007
        /*0032*/ 	.short	0x0038
        /*0034*/ 	.byte	0x00, 0xf4, 0x21, 0x00


	//----- nvinfo : EIATTR_KPARAM_INFO
	.align		4
.L_17:
        /*0038*/ 	.byte	0x04, 0x17
        /*003a*/ 	.short	(.L_19 - .L_18)
.L_18:
        /*003c*/ 	.word	0x00000000
        /*0040*/ 	.short	0x0006
        /*0042*/ 	.short	0x0030
        /*0044*/ 	.byte	0x00, 0xf4, 0x21, 0x00


	//----- nvinfo : EIATTR_KPARAM_INFO
	.align		4
.L_19:
        /*0048*/ 	.byte	0x04, 0x17
        /*004a*/ 	.short	(.L_21 - .L_20)
.L_20:
        /*004c*/ 	.word	0x00000000
        /*0050*/ 	.short	0x0005
        /*0052*/ 	.short	0x0028
        /*0054*/ 	.byte	0x00, 0xf4, 0x21, 0x00


	//----- nvinfo : EIATTR_KPARAM_INFO
	.align		4
.L_21:
        /*0058*/ 	.byte	0x04, 0x17
        /*005a*/ 	.short	(.L_23 - .L_22)
.L_22:
        /*005c*/ 	.word	0x00000000
        /*0060*/ 	.short	0x0004
        /*0062*/ 	.short	0x0020
        /*0064*/ 	.byte	0x00, 0xf4, 0x21, 0x00


	//----- nvinfo : EIATTR_KPARAM_INFO
	.align		4
.L_23:
        /*0068*/ 	.byte	0x04, 0x17
        /*006a*/ 	.short	(.L_25 - .L_24)
.L_24:
        /*006c*/ 	.word	0x00000000
        /*0070*/ 	.short	0x0003
        /*0072*/ 	.short	0x0018
        /*0074*/ 	.byte	0x00, 0xf4, 0x21, 0x00


	//----- nvinfo : EIATTR_KPARAM_INFO
	.align		4
.L_25:
        /*0078*/ 	.byte	0x04, 0x17
        /*007a*/ 	.short	(.L_27 - .L_26)
.L_26:
        /*007c*/ 	.word	0x00000000
        /*0080*/ 	.short	0x0002
        /*0082*/ 	.short	0x0010
        /*0084*/ 	.byte	0x00, 0xf4, 0x21, 0x00


	//----- nvinfo : EIATTR_KPARAM_INFO
	.align		4
.L_27:
        /*0088*/ 	.byte	0x04, 0x17
        /*008a*/ 	.short	(.L_29 - .L_28)
.L_28:
        /*008c*/ 	.word	0x00000000
        /*0090*/ 	.short	0x0001
        /*0092*/ 	.short	0x0008
        /*0094*/ 	.byte	0x00, 0xf4, 0x21, 0x00


	//----- nvinfo : EIATTR_KPARAM_INFO
	.align		4
.L_29:
        /*0098*/ 	.byte	0x04, 0x17
        /*009a*/ 	.short	(.L_31 - .L_30)
.L_30:
        /*009c*/ 	.word	0x00000000
        /*00a0*/ 	.short	0x0000
        /*00a2*/ 	.short	0x0000
        /*00a4*/ 	.byte	0x00, 0xf4, 0x21, 0x00


	//----- nvinfo : EIATTR_SPARSE_MMA_MASK
	.align		4
.L_31:
        /*00a8*/ 	.byte	0x03, 0x50
        /*00aa*/ 	.short	0x0000


	//----- nvinfo : EIATTR_MAXREG_COUNT
	.align		4
        /*00ac*/ 	.byte	0x03, 0x1b
        /*00ae*/ 	.short	0x00ff


	//----- nvinfo : EIATTR_EXIT_INSTR_OFFSETS
	.align		4
        /*00b0*/ 	.byte	0x04, 0x1c
        /*00b2*/ 	.short	(.L_33 - .L_32)


	//   ....[0]....
.L_32:
        /*00b4*/ 	.word	0x00001290


	//----- nvinfo : EIATTR_REQNTID
	.align		4
.L_33:
        /*00b8*/ 	.byte	0x04, 0x10
        /*00ba*/ 	.short	(.L_35 - .L_34)
.L_34:
        /*00bc*/ 	.word	0x00000080
        /*00c0*/ 	.word	0x00000001
        /*00c4*/ 	.word	0x00000001


	//----- nvinfo : EIATTR_CBANK_PARAM_SIZE
	.align		4
.L_35:
        /*00c8*/ 	.byte	0x03, 0x19
        /*00ca*/ 	.short	0x004c


	//----- nvinfo : EIATTR_PARAM_CBANK
	.align		4
        /*00cc*/ 	.byte	0x04, 0x0a
        /*00ce*/ 	.short	(.L_37 - .L_36)
	.align		4
.L_36:
        /*00d0*/ 	.word	index@(.nv.constant0.triton_poi_fused__native_batch_norm_legit_no_training_cat_relu_4)
        /*00d4*/ 	.short	0x0210
        /*00d6*/ 	.short	0x004c


	//----- nvinfo : EIATTR_SW_WAR
	.align		4
.L_37:
        /*00d8*/ 	.byte	0x04, 0x36
        /*00da*/ 	.short	(.L_39 - .L_38)
.L_38:
        /*00dc*/ 	.word	0x00000008
.L_39:


//--------------------- .nv.callgraph             --------------------------
	.section	.nv.callgraph,"",@"SHT_CUDA_CALLGRAPH"
	.align	4
	.sectionentsize	8
	.align		4
        /*0000*/ 	.word	0x00000000
	.align		4
        /*0004*/ 	.word	0xffffffff
	.align		4
        /*0008*/ 	.word	0x00000000
	.align		4
        /*000c*/ 	.word	0xfffffffe
	.align		4
        /*0010*/ 	.word	0x00000000
	.align		4
        /*0014*/ 	.word	0xfffffffd
	.align		4
        /*0018*/ 	.word	0x00000000
	.align		4
        /*001c*/ 	.word	0xfffffffc


//--------------------- .nv.constant4             --------------------------
	.section	.nv.constant4,"a",@progbits
	.align	8
	.align		8
.nv.constant4:
        /*0000*/ 	.dword	_$_str
	.align		8
        /*0008*/ 	.dword	_$_str_$_2


//--------------------- .text.triton_poi_fused__native_batch_norm_legit_no_training_cat_relu_4 --------------------------
	.section	.text.triton_poi_fused__native_batch_norm_legit_no_training_cat_relu_4,"ax",@progbits
	.align	128
        .global         triton_poi_fused__native_batch_norm_legit_no_training_cat_relu_4
        .type           triton_poi_fused__native_batch_norm_legit_no_training_cat_relu_4,@function
        .size           triton_poi_fused__native_batch_norm_legit_no_training_cat_relu_4,(.L_x_1 - triton_poi_fused__native_batch_norm_legit_no_training_cat_relu_4)
        .other          triton_poi_fused__native_batch_norm_legit_no_training_cat_relu_4,@"STO_CUDA_ENTRY STV_DEFAULT"
triton_poi_fused__native_batch_norm_legit_no_training_cat_relu_4:
.text.triton_poi_fused__native_batch_norm_legit_no_training_cat_relu_4:
[----:B------:R-:W-:Y:S01]  /*0000*/  LDC R1, c[0x0][0x28] ;  /* 0x00000a00ff017b82 */ /* 0x000fe20000000800 */
[----:B------:R-:W1:Y:S07]  /*0010*/  S2R R0, SR_TID.X ;  /* 0x0000000000007919 */ /* 0x000e6e0000002100 */
[----:B------:R-:W2:Y:S01]  /*0020*/  LDC.64 R48, c[0x0][0x210] ;  /* 0x00008400ff307b82 */ /* 0x000ea20000000a00 */
[----:B------:R-:W-:Y:S01]  /*0030*/  ULDC.64 UR4, c[0x0][0x208] ;  /* 0x0000820000047ab9 */ /* 0x000fe20000000a00 */
[----:B------:R-:W-:Y:S01]  /*0040*/  ULDC.64 UR6, c[0x0][0x218] ;  /* 0x0000860000067ab9 */ /* 0x000fe20000000a00 */
[----:B------:R-:W3:Y:S01]  /*0050*/  S2R R29, SR_CTAID.X ;  /* 0x00000000001d7919 */ /* 0x000ee20000002500 */
[----:B------:R-:W-:-:S02]  /*0060*/  CS2R R24, SRZ ;  /* 0x0000000000187805 */ /* 0x000fc4000001ff00 */
[----:B------:R-:W-:Y:S02]  /*0070*/  CS2R R26, SRZ ;  /* 0x00000000001a7805 */ /* 0x000fe4000001ff00 */
[----:B------:R-:W-:Y:S02]  /*0080*/  CS2R R16, SRZ ;  /* 0x0000000000107805 */ /* 0x000fe4000001ff00 */
[----:B------:R-:W-:Y:S01]  /*0090*/  CS2R R18, SRZ ;  /* 0x0000000000127805 */ /* 0x000fe2000001ff00 */
[----:B------:R-:W4:Y:S01]  /*00a0*/  LDC.64 R46, c[0x0][0x238] ;  /* 0x00008e00ff2e7b82 */ /* 0x000f220000000a00 */
[----:B------:R-:W-:Y:S01]  /*00b0*/  ULDC.64 UR8, c[0x0][0x220] ;  /* 0x0000880000087ab9 */ /* 0x000fe20000000a00 */
[----:B-1----:R-:W-:Y:S01]  /*00c0*/  IMAD.SHL.U32 R0, R0, 0x4, RZ ;  /* 0x0000000400007824 */ /* 0x002fe200078e00ff */
[----:B---3--:R-:W-:-:S04]  /*00d0*/  SHF.R.S32.HI R2, RZ, 0x15, R29 ;  /* 0x00000015ff027819 */ /* 0x008fc8000001141d */
[----:B------:R-:W-:-:S05]  /*00e0*/  LOP3.LUT R0, R0, 0x1fc, RZ, 0xc0, !PT ;  /* 0x000001fc00007812 */ /* 0x000fca00078ec0ff */
[----:B------:R-:W-:Y:S01]  /*00f0*/  IMAD R29, R29, 0x400, R0 ;  /* 0x000004001d1d7824 */ /* 0x000fe200078e0200 */
[----:B------:R-:W-:Y:S02]  /*0100*/  SGXT R0, R2, 0x1 ;  /* 0x000000010200781a */ /* 0x000fe40000000200 */
[----:B------:R-:W1:Y:S01]  /*0110*/  LDC.64 R2, c[0x0][0x230] ;  /* 0x00008c00ff027b82 */ /* 0x000e620000000a00 */
[----:B------:R-:W-:Y:S01]  /*0120*/  VIADD R6, R29, 0x200 ;  /* 0x000002001d067836 */ /* 0x000fe20000000000 */
[----:B------:R-:W-:-:S03]  /*0130*/  LEA.HI R4, R0, R29, RZ, 0x8 ;  /* 0x0000001d00047211 */ /* 0x000fc600078f40ff */
[----:B------:R-:W-:Y:S01]  /*0140*/  IMAD.HI R31, R6, 0x66666667, RZ ;  /* 0x66666667061f7827 */ /* 0x000fe200078e02ff */
[----:B------:R-:W-:Y:S02]  /*0150*/  LEA.HI R0, R0, R6, RZ, 0x8 ;  /* 0x0000000600007211 */ /* 0x000fe400078f40ff */
[----:B------:R-:W-:Y:S02]  /*0160*/  SHF.R.S32.HI R39, RZ, 0x8, R4 ;  /* 0x00000008ff277819 */ /* 0x000fe40000011404 */
[----:B------:R-:W-:Y:S02]  /*0170*/  SHF.R.S32.HI R0, RZ, 0x8, R0 ;  /* 0x00000008ff007819 */ /* 0x000fe40000011400 */
[----:B------:R-:W-:Y:S01]  /*0180*/  SHF.R.U32.HI R12, RZ, 0x1f, R31 ;  /* 0x0000001fff0c7819 */ /* 0x000fe2000001161f */
[----:B------:R-:W-:-:S03]  /*0190*/  IMAD.HI R7, R39, 0x66666667, RZ ;  /* 0x6666666727077827 */ /* 0x000fc600078e02ff */
[----:B------:R-:W-:Y:S01]  /*01a0*/  LEA.HI.SX32 R31, R31, R12, 0x11 ;  /* 0x0000000c1f1f7211 */ /* 0x000fe200078f8aff */
[----:B------:R-:W-:Y:S01]  /*01b0*/  IMAD.HI R5, R0, 0x66666667, RZ ;  /* 0x6666666700057827 */ /* 0x000fe200078e02ff */
[----:B------:R-:W-:-:S04]  /*01c0*/  SHF.R.U32.HI R10, RZ, 0x1f, R7 ;  /* 0x0000001fff0a7819 */ /* 0x000fc80000011607 */
[----:B------:R-:W-:Y:S02]  /*01d0*/  SHF.R.U32.HI R8, RZ, 0x1f, R5 ;  /* 0x0000001fff087819 */ /* 0x000fe40000011605 */
[----:B------:R-:W-:Y:S02]  /*01e0*/  LEA.HI.SX32 R10, R7, R10, 0x19 ;  /* 0x0000000a070a7211 */ /* 0x000fe400078fcaff */
[----:B------:R-:W-:Y:S02]  /*01f0*/  LEA.HI.SX32 R5, R5, R8, 0x19 ;  /* 0x0000000805057211 */ /* 0x000fe400078fcaff */
[----:B------:R-:W-:Y:S01]  /*0200*/  LOP3.LUT R8, R4, 0xffffff00, RZ, 0xc0, !PT ;  /* 0xffffff0004087812 */ /* 0x000fe200078ec0ff */
[----:B------:R-:W-:Y:S02]  /*0210*/  IMAD R39, R10, -0x140, R39 ;  /* 0xfffffec00a277824 */ /* 0x000fe400078e0227 */
[----:B------:R-:W-:Y:S02]  /*0220*/  IMAD R44, R5, -0x140, R0 ;  /* 0xfffffec0052c7824 */ /* 0x000fe400078e0200 */
[----:B------:R-:W-:-:S02]  /*0230*/  IMAD.IADD R43, R29, 0x1, -R8 ;  /* 0x000000011d2b7824 */ /* 0x000fc400078e0a08 */
[----:B------:R-:W-:Y:S02]  /*0240*/  IMAD R0, R31, 0x11000, RZ ;  /* 0x000110001f007824 */ /* 0x000fe400078e02ff */
[C---:B------:R-:W-:Y:S02]  /*0250*/  IMAD.SHL.U32 R9, R44.reuse, 0x100, RZ ;  /* 0x000001002c097824 */ /* 0x040fe400078e00ff */
[----:B-1----:R-:W-:Y:S01]  /*0260*/  IMAD.WIDE R4, R39, 0x4, R2 ;  /* 0x0000000427047825 */ /* 0x002fe200078e0202 */
[--C-:B------:R-:W-:Y:S02]  /*0270*/  SHF.R.S32.HI R42, RZ, 0x1f, R43.reuse ;  /* 0x0000001fff2a7819 */ /* 0x100fe4000001142b */
[----:B------:R-:W-:Y:S01]  /*0280*/  IADD3 R34, P0, P1, R9, R0, R43 ;  /* 0x0000000009227210 */ /* 0x000fe2000791e02b */
[----:B------:R-:W-:Y:S01]  /*0290*/  IMAD.WIDE R2, R44, 0x4, R2 ;  /* 0x000000042c027825 */ /* 0x000fe200078e0202 */
[----:B------:R-:W-:Y:S01]  /*02a0*/  SHF.R.S32.HI R10, RZ, 0x1f, R0 ;  /* 0x0000001fff0a7819 */ /* 0x000fe20000011400 */
[----:B------:R1:W3:Y:S01]  /*02b0*/  LDG.E.EL R28, desc[UR4][R4.64] ;  /* 0x00000004041c7981 */ /* 0x0002e2000c2e1900 */
[----:B------:R-:W-:-:S02]  /*02c0*/  SHF.R.S32.HI R9, RZ, 0x1f, R9 ;  /* 0x0000001fff097819 */ /* 0x000fc40000011409 */
[C---:B------:R-:W-:Y:S01]  /*02d0*/  LOP3.LUT R8, R44.reuse, 0xfffffff0, RZ, 0xc0, !PT ;  /* 0xfffffff02c087812 */ /* 0x040fe200078ec0ff */
[----:B------:R5:W4:Y:S01]  /*02e0*/  LDG.E.EL R0, desc[UR4][R2.64] ;  /* 0x0000000402007981 */ /* 0x000b22000c2e1900 */
[----:B------:R-:W-:Y:S02]  /*02f0*/  IADD3.X R9, R9, R10, R42, P0, P1 ;  /* 0x0000000a09097210 */ /* 0x000fe400007e242a */
[----:B------:R-:W-:Y:S02]  /*0300*/  LOP3.LUT R7, R44, 0xffffffe0, RZ, 0xc0, !PT ;  /* 0xffffffe02c077812 */ /* 0x000fe400078ec0ff */
[----:B------:R-:W-:Y:S01]  /*0310*/  ISETP.NE.AND P2, PT, R8, 0x120, PT ;  /* 0x000001200800780c */ /* 0x000fe20003f45270 */
[----:B------:R-:W-:Y:S01]  /*0320*/  IMAD R8, R31, -0x14000, R6 ;  /* 0xfffec0001f087824 */ /* 0x000fe200078e0206 */
[C---:B------:R-:W-:Y:S01]  /*0330*/  SHF.L.U64.HI R33, R34.reuse, 0x2, R9 ;  /* 0x0000000222217819 */ /* 0x040fe20000010209 */
[----:B------:R-:W-:Y:S01]  /*0340*/  IMAD.SHL.U32 R34, R34, 0x4, RZ ;  /* 0x0000000422227824 */ /* 0x000fe200078e00ff */
[----:B------:R-:W-:Y:S01]  /*0350*/  ISETP.NE.AND P6, PT, R7, 0x100, PT ;  /* 0x000001000700780c */ /* 0x000fe20003fc5270 */
[----:B------:R-:W-:Y:S01]  /*0360*/  IMAD R8, R31, 0x12000, R8 ;  /* 0x000120001f087824 */ /* 0x000fe200078e0208 */
[----:B-1----:R-:W-:Y:S01]  /*0370*/  CS2R R4, SRZ ;  /* 0x0000000000047805 */ /* 0x002fe2000001ff00 */
[----:B-----5:R-:W1:Y:S01]  /*0380*/  LDC.64 R2, c[0x0][0x218] ;  /* 0x00008600ff027b82 */ /* 0x020e620000000a00 */
[----:B------:R-:W-:-:S02]  /*0390*/  IADD3 R12, P0, R34, UR6, RZ ;  /* 0x00000006220c7c10 */ /* 0x000fc4000ff1e0ff */
[----:B------:R-:W-:Y:S01]  /*03a0*/  CS2R R6, SRZ ;  /* 0x0000000000067805 */ /* 0x000fe2000001ff00 */
[----:B--2---:R-:W-:Y:S01]  /*03b0*/  IMAD.WIDE R20, R8, 0x4, R48 ;  /* 0x0000000408147825 */ /* 0x004fe200078e0230 */
[----:B------:R-:W-:-:S05]  /*03c0*/  IADD3.X R13, R33, UR7, RZ, P0, !PT ;  /* 0x00000007210d7c10 */ /* 0x000fca00087fe4ff */
[----:B------:R-:W2:Y:S04]  /*03d0*/  @!P6 LDG.E.128 R4, desc[UR4][R20.64] ;  /* 0x000000041404e981 */ /* 0x000ea8000c1e1d00 */
[----:B------:R5:W2:Y:S01]  /*03e0*/  @!P2 LDG.E.128 R24, desc[UR4][R12.64+-0x8000] ;  /* 0xff8000040c18a981 */ /* 0x000aa2000c1e1d00 */
[----:B------:R-:W-:Y:S01]  /*03f0*/  IMAD.HI R30, R29, 0x66666667, RZ ;  /* 0x666666671d1e7827 */ /* 0x000fe200078e02ff */
[----:B------:R-:W-:-:S04]  /*0400*/  ISETP.GE.AND P1, PT, R44, 0x100, PT ;  /* 0x000001002c00780c */ /* 0x000fc80003f26270 */
[----:B0----5:R-:W-:-:S04]  /*0410*/  SHF.R.U32.HI R13, RZ, 0x1f, R30 ;  /* 0x0000001fff0d7819 */ /* 0x021fc8000001161e */
[----:B------:R-:W-:Y:S01]  /*0420*/  LEA.HI.SX32 R30, R30, R13, 0x11 ;  /* 0x0000000d1e1e7211 */ /* 0x000fe200078f8aff */
[----:B------:R-:W-:Y:S01]  /*0430*/  IMAD R31, R31, -0x1000, R8 ;  /* 0xfffff0001f1f7824 */ /* 0x000fe200078e0208 */
[----:B------:R-:W-:Y:S02]  /*0440*/  CS2R R8, SRZ ;  /* 0x0000000000087805 */ /* 0x000fe4000001ff00 */
[----:B------:R-:W-:Y:S02]  /*0450*/  CS2R R10, SRZ ;  /* 0x00000000000a7805 */ /* 0x000fe4000001ff00 */
[----:B------:R-:W-:Y:S01]  /*0460*/  ISETP.GE.AND P0, PT, R39, 0x100, PT ;  /* 0x000001002700780c */ /* 0x000fe20003f06270 */
[----:B------:R-:W-:Y:S01]  /*0470*/  IMAD R15, R30, -0x14000, R29 ;  /* 0xfffec0001e0f7824 */ /* 0x000fe200078e021d */
[----:B------:R0:W5:Y:S01]  /*0480*/  @!P1 LDG.E.128 R16, desc[UR4][R20.64] ;  /* 0x0000000414109981 */ /* 0x000162000c1e1d00 */
[----:B-1----:R-:W-:-:S04]  /*0490*/  IMAD.WIDE R22, R31, 0x4, R2 ;  /* 0x000000041f167825 */ /* 0x002fc800078e0202 */
[C---:B------:R-:W-:Y:S01]  /*04a0*/  IMAD R35, R30.reuse, 0x12000, R15 ;  /* 0x000120001e237824 */ /* 0x040fe200078e020f */
[----:B------:R1:W5:Y:S03]  /*04b0*/  @!P1 LDG.E.128 R8, desc[UR4][R22.64] ;  /* 0x0000000416089981 */ /* 0x000366000c1e1d00 */
[----:B------:R-:W-:Y:S01]  /*04c0*/  IMAD R32, R30, -0x1000, R35 ;  /* 0xfffff0001e207824 */ /* 0x000fe200078e0223 */
[----:B------:R-:W-:Y:S02]  /*04d0*/  CS2R R12, SRZ ;  /* 0x00000000000c7805 */ /* 0x000fe4000001ff00 */
[----:B------:R-:W-:Y:S02]  /*04e0*/  CS2R R14, SRZ ;  /* 0x00000000000e7805 */ /* 0x000fe4000001ff00 */
[----:B0-----:R-:W-:Y:S01]  /*04f0*/  CS2R R20, SRZ ;  /* 0x0000000000147805 */ /* 0x001fe2000001ff00 */
[----:B------:R-:W-:Y:S01]  /*0500*/  IMAD.WIDE R48, R35, 0x4, R48 ;  /* 0x0000000423307825 */ /* 0x000fe200078e0230 */
[----:B-1----:R-:W-:-:S03]  /*0510*/  CS2R R22, SRZ ;  /* 0x0000000000167805 */ /* 0x002fc6000001ff00 */
[----:B------:R-:W-:-:S05]  /*0520*/  IMAD.WIDE R2, R32, 0x4, R2 ;  /* 0x0000000420027825 */ /* 0x000fca00078e0202 */
[----:B------:R0:W5:Y:S04]  /*0530*/  @!P0 LDG.E.128 R12, desc[UR4][R2.64] ;  /* 0x00000004020c8981 */ /* 0x000168000c1e1d00 */
[----:B------:R-:W5:Y:S01]  /*0540*/  @!P0 LDG.E.128 R20, desc[UR4][R48.64] ;  /* 0x0000000430148981 */ /* 0x000f62000c1e1d00 */
[----:B---3--:R-:W-:Y:S01]  /*0550*/  FADD R35, R28, 0.0010000000474974513054 ;  /* 0x3a83126f1c237421 */ /* 0x008fe20000000000 */
[----:B----4-:R-:W-:Y:S01]  /*0560*/  FADD R36, R0, 0.0010000000474974513054 ;  /* 0x3a83126f00247421 */ /* 0x010fe20000000000 */
[----:B------:R-:W-:-:S04]  /*0570*/  IMAD R0, R30, 0x11000, RZ ;  /* 0x000110001e007824 */ /* 0x000fc800078e02ff */
[----:B------:R-:W1:Y:S01]  /*0580*/  MUFU.SQRT R35, R35 ;  /* 0x0000002300237308 */ /* 0x000e620000002000 */
[----:B------:R-:W-:-:S07]  /*0590*/  IMAD.SHL.U32 R28, R39, 0x100, RZ ;  /* 0x00000100271c7824 */ /* 0x000fce00078e00ff */
[----:B------:R-:W3:Y:S01]  /*05a0*/  MUFU.SQRT R30, R36 ;  /* 0x00000024001e7308 */ /* 0x000ee20000002000 */
[----:B------:R-:W-:Y:S02]  /*05b0*/  IADD3 R43, P4, P5, R28, R0, R43 ;  /* 0x000000001c2b7210 */ /* 0x000fe40007d9e02b */
[----:B0-----:R-:W-:Y:S02]  /*05c0*/  SHF.R.S32.HI R3, RZ, 0x1f, R28 ;  /* 0x0000001fff037819 */ /* 0x001fe4000001141c */
[----:B------:R-:W-:-:S04]  /*05d0*/  SHF.R.S32.HI R0, RZ, 0x1f, R0 ;  /* 0x0000001fff007819 */ /* 0x000fc80000011400 */
[----:B------:R-:W-:Y:S02]  /*05e0*/  IADD3.X R42, R3, R0, R42, P4, P5 ;  /* 0x00000000032a7210 */ /* 0x000fe400027ea42a */
[----:B------:R-:W0:Y:S01]  /*05f0*/  LDC.64 R2, c[0x0][0x228] ;  /* 0x00008a00ff027b82 */ /* 0x000e220000000a00 */
[----:B--2---:R-:W-:Y:S02]  /*0600*/  SEL R38, R7, RZ, !P6 ;  /* 0x000000ff07267207 */ /* 0x004fe40007000000 */
[----:B-1----:R-:W-:Y:S02]  /*0610*/  FSETP.GT.AND P3, PT, R35, 8.50705917302346158658e+37, PT ;  /* 0x7e8000002300780b */ /* 0x002fe40003f64000 */
[----:B---3--:R-:W-:Y:S02]  /*0620*/  FSETP.GT.AND P5, PT, R30, 8.50705917302346158658e+37, PT ;  /* 0x7e8000001e00780b */ /* 0x008fe40003fa4000 */
[----:B------:R-:W-:Y:S02]  /*0630*/  SEL R7, R24, RZ, !P2 ;  /* 0x000000ff18077207 */ /* 0x000fe40005000000 */
[----:B------:R-:W-:-:S02]  /*0640*/  SEL R4, R4, RZ, !P6 ;  /* 0x000000ff04047207 */ /* 0x000fc40007000000 */
[----:B------:R-:W-:Y:S02]  /*0650*/  SEL R5, R5, RZ, !P6 ;  /* 0x000000ff05057207 */ /* 0x000fe40007000000 */
[----:B------:R-:W-:Y:S02]  /*0660*/  SEL R24, R25, RZ, !P2 ;  /* 0x000000ff19187207 */ /* 0x000fe40005000000 */
[----:B------:R-:W-:Y:S02]  /*0670*/  SEL R37, R26, RZ, !P2 ;  /* 0x000000ff1a257207 */ /* 0x000fe40005000000 */
[----:B------:R-:W-:Y:S02]  /*0680*/  SEL R27, R27, RZ, !P2 ;  /* 0x000000ff1b1b7207 */ /* 0x000fe40005000000 */
[----:B------:R-:W-:Y:S02]  /*0690*/  SEL R6, R6, RZ, !P6 ;  /* 0x000000ff06067207 */ /* 0x000fe40007000000 */
[----:B------:R-:W-:-:S02]  /*06a0*/  ISETP.GE.AND P2, PT, R44, 0x120, PT ;  /* 0x000001202c00780c */ /* 0x000fc40003f46270 */
[----:B------:R-:W-:Y:S02]  /*06b0*/  FSETP.GEU.AND P6, PT, R30, 1.175494350822287508e-38, PT ;  /* 0x008000001e00780b */ /* 0x000fe40003fce000 */
[----:B------:R-:W-:Y:S02]  /*06c0*/  FSETP.GEU.AND P4, PT, R35, 1.175494350822287508e-38, PT ;  /* 0x008000002300780b */ /* 0x000fe40003f8e000 */
[----:B------:R-:W-:Y:S02]  /*06d0*/  SEL R41, R5, R24, !P2 ;  /* 0x0000001805297207 */ /* 0x000fe40005000000 */
[----:B------:R-:W-:Y:S02]  /*06e0*/  SEL R40, R4, R7, !P2 ;  /* 0x0000000704287207 */ /* 0x000fe40005000000 */
[----:B------:R-:W1:Y:S01]  /*06f0*/  LDC.64 R4, c[0x0][0x240] ;  /* 0x00009000ff047b82 */ /* 0x000e620000000a00 */
[----:B------:R-:W-:Y:S01]  /*0700*/  @P5 FMUL R30, R30, 0.25 ;  /* 0x3e8000001e1e5820 */ /* 0x000fe20000400000 */
[----:B------:R-:W-:Y:S01]  /*0710*/  @P3 FMUL R35, R35, 0.25 ;  /* 0x3e80000023233820 */ /* 0x000fe20000400000 */
[----:B------:R-:W-:-:S02]  /*0720*/  SEL R38, R38, R27, !P2 ;  /* 0x0000001b26267207 */ /* 0x000fc40005000000 */
[----:B------:R-:W-:Y:S02]  /*0730*/  @!P6 FMUL R30, R30, 16777216 ;  /* 0x4b8000001e1ee820 */ /* 0x000fe40000400000 */
[----:B------:R-:W-:Y:S01]  /*0740*/  @!P4 FMUL R35, R35, 16777216 ;  /* 0x4b8000002323c820 */ /* 0x000fe20000400000 */
[----:B------:R-:W-:Y:S02]  /*0750*/  IMAD.MOV.U32 R27, RZ, RZ, 0x3e800000 ;  /* 0x3e800000ff1b7424 */ /* 0x000fe400078e00ff */
[--C-:B0-----:R-:W-:Y:S01]  /*0760*/  IMAD.WIDE R24, R39, 0x4, R2.reuse ;  /* 0x0000000427187825 */ /* 0x101fe200078e0202 */
[----:B------:R-:W0:Y:S01]  /*0770*/  MUFU.RCP R0, R35 ;  /* 0x0000002300007308 */ /* 0x000e220000001000 */
[----:B------:R-:W-:Y:S02]  /*0780*/  SEL R37, R6, R37, !P2 ;  /* 0x0000002506257207 */ /* 0x000fe40005000000 */
[C---:B------:R-:W-:Y:S01]  /*0790*/  IMAD.WIDE R6, R44.reuse, 0x4, R2 ;  /* 0x000000042c067825 */ /* 0x040fe200078e0202 */
[----:B------:R-:W-:Y:S01]  /*07a0*/  FSEL R3, R27, 1, P3 ;  /* 0x3f8000001b037808 */ /* 0x000fe20001800000 */
[----:B------:R2:W3:Y:S03]  /*07b0*/  LDG.E.EL R28, desc[UR4][R24.64] ;  /* 0x00000004181c7981 */ /* 0x0004e6000c2e1900 */
[----:B------:R-:W4:Y:S01]  /*07c0*/  MUFU.RCP R30, R30 ;  /* 0x0000001e001e7308 */ /* 0x000f220000001000 */
[----:B------:R-:W-:Y:S01]  /*07d0*/  VIADD R2, R44, 0xffffff00 ;  /* 0xffffff002c027836 */ /* 0x000fe20000000000 */
[C---:B------:R-:W-:Y:S01]  /*07e0*/  SHF.L.U64.HI R42, R43.reuse, 0x2, R42 ;  /* 0x000000022b2a7819 */ /* 0x040fe2000001022a */
[----:B------:R-:W-:Y:S01]  /*07f0*/  IMAD.SHL.U32 R43, R43, 0x4, RZ ;  /* 0x000000042b2b7824 */ /* 0x000fe200078e00ff */
[----:B------:R-:W-:Y:S01]  /*0800*/  FSEL R27, R27, 1, P5 ;  /* 0x3f8000001b1b7808 */ /* 0x000fe20002800000 */
[----:B-1----:R-:W-:-:S04]  /*0810*/  IMAD.WIDE R50, R39, 0x4, R4 ;  /* 0x0000000427327825 */ /* 0x002fc800078e0204 */
[----:B------:R-:W-:Y:S01]  /*0820*/  @!P4 FMUL R3, R3, 16777216 ;  /* 0x4b8000000303c820 */ /* 0x000fe20000400000 */
[----:B-----5:R-:W-:Y:S01]  /*0830*/  SEL R16, R16, RZ, !P1 ;  /* 0x000000ff10107207 */ /* 0x020fe20004800000 */
[----:B------:R-:W5:Y:S01]  /*0840*/  LDG.E.EL R6, desc[UR4][R6.64] ;  /* 0x0000000406067981 */ /* 0x000f62000c2e1900 */
[----:B--2---:R-:W-:Y:S01]  /*0850*/  IMAD.WIDE R24, R39, 0x4, R46 ;  /* 0x0000000427187825 */ /* 0x004fe200078e022e */
[----:B------:R-:W-:-:S03]  /*0860*/  ISETP.GE.U32.AND P4, PT, R2, 0x30, PT ;  /* 0x000000300200780c */ /* 0x000fc60003f86070 */
[C---:B------:R-:W-:Y:S01]  /*0870*/  IMAD.WIDE R46, R44.reuse, 0x4, R46 ;  /* 0x000000042c2e7825 */ /* 0x040fe200078e022e */
[C---:B------:R-:W-:Y:S02]  /*0880*/  ISETP.GT.AND P3, PT, R44.reuse, 0x12f, PT ;  /* 0x0000012f2c00780c */ /* 0x040fe40003f64270 */
[C---:B------:R-:W-:Y:S01]  /*0890*/  ISETP.GE.AND P5, PT, R44.reuse, 0x130, PT ;  /* 0x000001302c00780c */ /* 0x040fe20003fa6270 */
[----:B------:R-:W-:Y:S01]  /*08a0*/  IMAD.WIDE R44, R44, 0x4, R4 ;  /* 0x000000042c2c7825 */ /* 0x000fe200078e0204 */
[----:B------:R-:W-:Y:S01]  /*08b0*/  LOP3.LUT R2, R39, 0xffffffe0, RZ, 0xc0, !PT ;  /* 0xffffffe027027812 */ /* 0x000fe200078ec0ff */
[----:B------:R1:W2:Y:S02]  /*08c0*/  LDG.E.EL R5, desc[UR4][R46.64] ;  /* 0x000000042e057981 */ /* 0x0002a4000c2e1900 */
[----:B------:R-:W-:Y:S01]  /*08d0*/  @!P6 FMUL R27, R27, 16777216 ;  /* 0x4b8000001b1be820 */ /* 0x000fe20000400000 */
[----:B0-----:R-:W-:Y:S01]  /*08e0*/  FMUL R3, R0, R3 ;  /* 0x0000000300037220 */ /* 0x001fe20000400000 */
[----:B------:R-:W-:Y:S01]  /*08f0*/  ISETP.NE.AND P6, PT, R2, 0x100, PT ;  /* 0x000001000200780c */ /* 0x000fe20003fc5270 */
[----:B------:R-:W2:Y:S01]  /*0900*/  LDG.E.EL R7, desc[UR4][R24.64] ;  /* 0x0000000418077981 */ /* 0x000ea2000c2e1900 */
[----:B----4-:R-:W-:Y:S01]  /*0910*/  FMUL R0, R30, R27 ;  /* 0x0000001b1e007220 */ /* 0x010fe20000400000 */
[----:B------:R-:W-:-:S02]  /*0920*/  SEL R17, R17, RZ, !P1 ;  /* 0x000000ff11117207 */ /* 0x000fc40004800000 */
[----:B------:R0:W2:Y:S01]  /*0930*/  LDG.E.EL R2, desc[UR4][R44.64] ;  /* 0x000000042c027981 */ /* 0x0000a2000c2e1900 */
[----:B-1----:R-:W-:Y:S02]  /*0940*/  IADD3 R46, P2, R43, UR6, RZ ;  /* 0x000000062b2e7c10 */ /* 0x002fe4000ff5e0ff */
[----:B------:R-:W-:Y:S01]  /*0950*/  SEL R30, R11, RZ, !P1 ;  /* 0x000000ff0b1e7207 */ /* 0x000fe20004800000 */
[----:B------:R-:W4:Y:S01]  /*0960*/  LDG.E.EL R4, desc[UR4][R50.64] ;  /* 0x0000000432047981 */ /* 0x000f22000c2e1900 */
[----:B------:R-:W-:Y:S02]  /*0970*/  IADD3.X R47, R42, UR7, RZ, P2, !PT ;  /* 0x000000072a2f7c10 */ /* 0x000fe400097fe4ff */
[----:B------:R-:W-:Y:S02]  /*0980*/  LOP3.LUT R11, R39, 0xfffffff0, RZ, 0xc0, !PT ;  /* 0xfffffff0270b7812 */ /* 0x000fe400078ec0ff */
[----:B0-----:R-:W-:-:S04]  /*0990*/  IADD3 R44, P2, R34, UR8, RZ ;  /* 0x00000008222c7c10 */ /* 0x001fc8000ff5e0ff */
[----:B------:R-:W-:Y:S02]  /*09a0*/  IADD3.X R45, R33, UR9, RZ, P2, !PT ;  /* 0x00000009212d7c10 */ /* 0x000fe400097fe4ff */
[----:B------:R-:W-:Y:S02]  /*09b0*/  ISETP.NE.AND P2, PT, R11, 0x120, PT ;  /* 0x000001200b00780c */ /* 0x000fe40003f45270 */
[----:B------:R-:W-:Y:S02]  /*09c0*/  SEL R11, R10, RZ, !P1 ;  /* 0x000000ff0a0b7207 */ /* 0x000fe40004800000 */
[----:B------:R-:W-:Y:S02]  /*09d0*/  SEL R10, R9, RZ, !P1 ;  /* 0x000000ff090a7207 */ /* 0x000fe40004800000 */
[----:B------:R-:W-:Y:S02]  /*09e0*/  SEL R9, R8, RZ, !P1 ;  /* 0x000000ff08097207 */ /* 0x000fe40004800000 */
[----:B------:R-:W-:-:S02]  /*09f0*/  SEL R18, R18, RZ, !P1 ;  /* 0x000000ff12127207 */ /* 0x000fc40004800000 */
[----:B------:R-:W-:Y:S02]  /*0a00*/  SEL R8, R15, RZ, !P0 ;  /* 0x000000ff0f087207 */ /* 0x000fe40004000000 */
[----:B------:R-:W-:Y:S01]  /*0a10*/  SEL R23, R23, RZ, !P0 ;  /* 0x000000ff17177207 */ /* 0x000fe20004000000 */
[----:B------:R-:W-:Y:S01]  /*0a20*/  FADD R36, R18, R11 ;  /* 0x0000000b12247221 */ /* 0x000fe20000000000 */
[----:B------:R-:W-:Y:S01]  /*0a30*/  FADD R35, R17, R10 ;  /* 0x0000000a11237221 */ /* 0x000fe20000000000 */
[----:B------:R-:W-:Y:S01]  /*0a40*/  FADD R34, R16, R9 ;  /* 0x0000000910227221 */ /* 0x000fe20000000000 */
[----:B------:R-:W-:Y:S01]  /*0a50*/  CS2R R10, SRZ ;  /* 0x00000000000a7805 */ /* 0x000fe2000001ff00 */
[----:B------:R-:W-:Y:S01]  /*0a60*/  FADD R33, R23, R8 ;  /* 0x0000000817217221 */ /* 0x000fe20000000000 */
[----:B------:R-:W-:Y:S02]  /*0a70*/  CS2R R8, SRZ ;  /* 0x0000000000087805 */ /* 0x000fe4000001ff00 */
[----:B------:R-:W-:-:S02]  /*0a80*/  CS2R R24, SRZ ;  /* 0x0000000000187805 */ /* 0x000fc4000001ff00 */
[----:B------:R-:W-:Y:S02]  /*0a90*/  CS2R R26, SRZ ;  /* 0x00000000001a7805 */ /* 0x000fe4000001ff00 */
[----:B------:R-:W2:Y:S04]  /*0aa0*/  @P3 LDG.E.128 R8, desc[UR4][R44.64+-0xc000] ;  /* 0xff4000042c083981 */ /* 0x000ea8000c1e1d00 */
[----:B------:R-:W3:Y:S01]  /*0ab0*/  @!P6 LDG.E.128 R24, desc[UR4][R48.64] ;  /* 0x000000043018e981 */ /* 0x000ee2000c1e1d00 */
[----:B------:R-:W-:Y:S02]  /*0ac0*/  SEL R19, R19, RZ, !P1 ;  /* 0x000000ff13137207 */ /* 0x000fe40004800000 */
[----:B------:R-:W-:-:S03]  /*0ad0*/  CS2R R16, SRZ ;  /* 0x0000000000107805 */ /* 0x000fc6000001ff00 */
[----:B------:R-:W-:Y:S01]  /*0ae0*/  FADD R30, R19, R30 ;  /* 0x0000001e131e7221 */ /* 0x000fe20000000000 */
[----:B------:R-:W-:-:S06]  /*0af0*/  CS2R R18, SRZ ;  /* 0x0000000000127805 */ /* 0x000fcc000001ff00 */
[----:B------:R0:W4:Y:S01]  /*0b00*/  @!P2 LDG.E.128 R16, desc[UR4][R46.64+-0x8000] ;  /* 0xff8000042e10a981 */ /* 0x000122000c1e1d00 */
[----:B------:R-:W-:Y:S02]  /*0b10*/  SEL R22, R22, RZ, !P0 ;  /* 0x000000ff16167207 */ /* 0x000fe40004000000 */
[----:B------:R-:W-:Y:S02]  /*0b20*/  SEL R20, R20, RZ, !P0 ;  /* 0x000000ff14147207 */ /* 0x000fe40004000000 */
[----:B------:R-:W-:Y:S02]  /*0b30*/  SEL R21, R21, RZ, !P0 ;  /* 0x000000ff15157207 */ /* 0x000fe40004000000 */
[----:B--2---:R-:W-:Y:S02]  /*0b40*/  SEL R8, R8, RZ, P3 ;  /* 0x000000ff08087207 */ /* 0x004fe40001800000 */
[----:B------:R-:W-:Y:S02]  /*0b50*/  SEL R9, R9, RZ, P3 ;  /* 0x000000ff09097207 */ /* 0x000fe40001800000 */
[----:B------:R-:W-:-:S02]  /*0b60*/  @!P5 FSEL R8, R40, RZ, !P4 ;  /* 0x000000ff2808d208 */ /* 0x000fc40006000000 */
[----:B------:R-:W-:Y:S02]  /*0b70*/  @!P5 FSEL R9, R41, RZ, !P4 ;  /* 0x000000ff2909d208 */ /* 0x000fe40006000000 */
[----:B---3--:R-:W-:Y:S02]  /*0b80*/  SEL R40, R24, RZ, !P6 ;  /* 0x000000ff18287207 */ /* 0x008fe40007000000 */
[----:B------:R-:W-:Y:S02]  /*0b90*/  SEL R41, R25, RZ, !P6 ;  /* 0x000000ff19297207 */ /* 0x000fe40007000000 */
[----:B------:R-:W-:Y:S02]  /*0ba0*/  SEL R44, R26, RZ, !P6 ;  /* 0x000000ff1a2c7207 */ /* 0x000fe40007000000 */
[----:B------:R-:W-:Y:S02]  /*0bb0*/  SEL R23, R27, RZ, !P6 ;  /* 0x000000ff1b177207 */ /* 0x000fe40007000000 */
[----:B0-----:R-:W-:-:S04]  /*0bc0*/  IADD3 R46, P6, R43, UR8, RZ ;  /* 0x000000082b2e7c10 */ /* 0x001fc8000ffde0ff */
[----:B------:R-:W-:Y:S02]  /*0bd0*/  IADD3.X R47, R42, UR9, RZ, P6, !PT ;  /* 0x000000092a2f7c10 */ /* 0x000fe4000b7fe4ff */
[----:B------:R-:W0:Y:S01]  /*0be0*/  LDC.64 R42, c[0x0][0x220] ;  /* 0x00008800ff2a7b82 */ /* 0x000e220000000a00 */
[----:B------:R-:W-:Y:S02]  /*0bf0*/  SEL R10, R10, RZ, P3 ;  /* 0x000000ff0a0a7207 */ /* 0x000fe40001800000 */
[----:B------:R-:W-:Y:S02]  /*0c00*/  SEL R11, R11, RZ, P3 ;  /* 0x000000ff0b0b7207 */ /* 0x000fe40001800000 */
[----:B------:R-:W-:Y:S02]  /*0c10*/  @!P5 FSEL R10, R37, RZ, !P4 ;  /* 0x000000ff250ad208 */ /* 0x000fe40006000000 */
[----:B------:R-:W-:Y:S02]  /*0c20*/  @!P5 FSEL R11, R38, RZ, !P4 ;  /* 0x000000ff260bd208 */ /* 0x000fe40006000000 */
[----:B------:R-:W-:-:S02]  /*0c30*/  ISETP.GE.AND P5, PT, R39, 0x120, PT ;  /* 0x000001202700780c */ /* 0x000fc40003fa6270 */
[C---:B------:R-:W-:Y:S02]  /*0c40*/  ISETP.GT.AND P4, PT, R39.reuse, 0x12f, PT ;  /* 0x0000012f2700780c */ /* 0x040fe40003f84270 */
[C---:B------:R-:W-:Y:S01]  /*0c50*/  ISETP.GE.AND P3, PT, R39.reuse, 0x130, PT ;  /* 0x000001302700780c */ /* 0x040fe20003f66270 */
[----:B------:R-:W-:Y:S01]  /*0c60*/  VIADD R39, R39, 0xffffff00 ;  /* 0xffffff0027277836 */ /* 0x000fe20000000000 */
[----:B------:R-:W-:Y:S02]  /*0c70*/  SEL R24, R13, RZ, !P0 ;  /* 0x000000ff0d187207 */ /* 0x000fe40004000000 */
[----:B------:R-:W-:Y:S02]  /*0c80*/  SEL R13, R14, RZ, !P0 ;  /* 0x000000ff0e0d7207 */ /* 0x000fe40004000000 */
[----:B------:R-:W-:Y:S02]  /*0c90*/  ISETP.GE.U32.AND P6, PT, R39, 0x30, PT ;  /* 0x000000302700780c */ /* 0x000fe40003fc6070 */
[----:B------:R-:W-:-:S02]  /*0ca0*/  CS2R R14, SRZ ;  /* 0x00000000000e7805 */ /* 0x000fc4000001ff00 */
[----:B------:R-:W-:Y:S01]  /*0cb0*/  SEL R39, R12, RZ, !P0 ;  /* 0x000000ff0c277207 */ /* 0x000fe20004000000 */
[----:B------:R-:W-:Y:S01]  /*0cc0*/  FADD R38, R22, R13 ;  /* 0x0000000d16267221 */ /* 0x000fe20000000000 */
[----:B------:R-:W-:Y:S01]  /*0cd0*/  CS2R R12, SRZ ;  /* 0x00000000000c7805 */ /* 0x000fe2000001ff00 */
[----:B0-----:R-:W-:-:S04]  /*0ce0*/  IMAD.WIDE R48, R31, 0x4, R42 ;  /* 0x000000041f307825 */ /* 0x001fc800078e022a */
[----:B------:R-:W-:Y:S01]  /*0cf0*/  FADD R39, R20, R39 ;  /* 0x0000002714277221 */ /* 0x000fe20000000000 */
[----:B------:R-:W2:Y:S01]  /*0d00*/  @!P1 LDG.E.128 R12, desc[UR4][R48.64] ;  /* 0x00000004300c9981 */ /* 0x000ea2000c1e1d00 */
[----:B----4-:R-:W-:Y:S01]  /*0d10*/  SEL R20, R19, RZ, !P2 ;  /* 0x000000ff13147207 */ /* 0x010fe20005000000 */
[----:B------:R-:W-:Y:S01]  /*0d20*/  FADD R37, R21, R24 ;  /* 0x0000001815257221 */ /* 0x000fe20000000000 */
[----:B------:R-:W-:Y:S02]  /*0d30*/  IMAD.WIDE R42, R32, 0x4, R42 ;  /* 0x00000004202a7825 */ /* 0x000fe400078e022a */
[----:B------:R-:W-:Y:S02]  /*0d40*/  SEL R19, R23, R20, !P5 ;  /* 0x0000001417137207 */ /* 0x000fe40006800000 */
[----:B------:R-:W-:Y:S02]  /*0d50*/  CS2R R20, SRZ ;  /* 0x0000000000147805 */ /* 0x000fe4000001ff00 */
[----:B------:R-:W-:-:S02]  /*0d60*/  CS2R R22, SRZ ;  /* 0x0000000000167805 */ /* 0x000fc4000001ff00 */
[----:B------:R-:W-:Y:S02]  /*0d70*/  CS2R R24, SRZ ;  /* 0x0000000000187805 */ /* 0x000fe4000001ff00 */
[----:B------:R-:W-:Y:S02]  /*0d80*/  CS2R R26, SRZ ;  /* 0x00000000001a7805 */ /* 0x000fe4000001ff00 */
[----:B------:R-:W3:Y:S04]  /*0d90*/  @!P0 LDG.E.128 R20, desc[UR4][R42.64] ;  /* 0x000000042a148981 */ /* 0x000ee8000c1e1d00 */
[----:B------:R-:W4:Y:S01]  /*0da0*/  @P4 LDG.E.128 R24, desc[UR4][R46.64+-0xc000] ;  /* 0xff4000042e184981 */ /* 0x000f22000c1e1d00 */
[----:B------:R-:W-:Y:S02]  /*0db0*/  SEL R31, R16, RZ, !P2 ;  /* 0x000000ff101f7207 */ /* 0x000fe40005000000 */
[----:B------:R-:W-:-:S02]  /*0dc0*/  SEL R16, R17, RZ, !P2 ;  /* 0x000000ff11107207 */ /* 0x000fc40005000000 */
[----:B------:R-:W-:Y:S02]  /*0dd0*/  SEL R17, R18, RZ, !P2 ;  /* 0x000000ff12117207 */ /* 0x000fe40005000000 */
[----:B------:R-:W-:Y:S02]  /*0de0*/  SEL R41, R41, R16, !P5 ;  /* 0x0000001029297207 */ /* 0x000fe40006800000 */
[----:B------:R-:W-:Y:S02]  /*0df0*/  SEL R44, R44, R17, !P5 ;  /* 0x000000112c2c7207 */ /* 0x000fe40006800000 */
[----:B------:R-:W-:Y:S02]  /*0e00*/  SEL R40, R40, R31, !P5 ;  /* 0x0000001f28287207 */ /* 0x000fe40006800000 */
[----:B--2---:R-:W-:Y:S02]  /*0e10*/  SEL R16, R13, RZ, !P1 ;  /* 0x000000ff0d107207 */ /* 0x004fe40004800000 */
[----:B------:R-:W-:-:S02]  /*0e20*/  SEL R17, R15, RZ, !P1 ;  /* 0x000000ff0f117207 */ /* 0x000fc40004800000 */
[----:B------:R-:W-:Y:S02]  /*0e30*/  SEL R15, R14, RZ, !P1 ;  /* 0x000000ff0e0f7207 */ /* 0x000fe40004800000 */
[----:B------:R-:W-:Y:S01]  /*0e40*/  SEL R13, R12, RZ, !P1 ;  /* 0x000000ff0c0d7207 */ /* 0x000fe20004800000 */
[----:B------:R-:W-:Y:S01]  /*0e50*/  @!P1 FADD R9, R16, R35 ;  /* 0x0000002310099221 */ /* 0x000fe20000000000 */
[----:B------:R-:W-:Y:S01]  /*0e60*/  @!P1 FADD R11, R17, R30 ;  /* 0x0000001e110b9221 */ /* 0x000fe20000000000 */
[----:B------:R-:W-:Y:S02]  /*0e70*/  @!P1 FADD R10, R15, R36 ;  /* 0x000000240f0a9221 */ /* 0x000fe40000000000 */
[----:B------:R-:W-:Y:S01]  /*0e80*/  @!P1 FADD R8, R13, R34 ;  /* 0x000000220d089221 */ /* 0x000fe20000000000 */
[C---:B-----5:R-:W-:Y:S01]  /*0e90*/  FADD R15, -R6.reuse, R9 ;  /* 0x00000009060f7221 */ /* 0x060fe20000000100 */
[C---:B------:R-:W-:Y:S01]  /*0ea0*/  FADD R17, -R6.reuse, R11 ;  /* 0x0000000b06117221 */ /* 0x040fe20000000100 */
[C---:B------:R-:W-:Y:S01]  /*0eb0*/  FADD R31, -R6.reuse, R10 ;  /* 0x0000000a061f7221 */ /* 0x040fe20000000100 */
[----:B------:R-:W-:Y:S01]  /*0ec0*/  FADD R13, -R6, R8 ;  /* 0x00000008060d7221 */ /* 0x000fe20000000100 */
[C---:B------:R-:W-:Y:S01]  /*0ed0*/  FMUL R6, R0.reuse, R15 ;  /* 0x0000000f00067220 */ /* 0x040fe20000400000 */
[----:B---3--:R-:W-:Y:S01]  /*0ee0*/  SEL R18, R23, RZ, !P0 ;  /* 0x000000ff17127207 */ /* 0x008fe20004000000 */
[----:B------:R-:W0:Y:S01]  /*0ef0*/  LDC.64 R14, c[0x0][0x250] ;  /* 0x00009400ff0e7b82 */ /* 0x000e220000000a00 */
[----:B------:R-:W-:Y:S01]  /*0f00*/  SEL R30, R21, RZ, !P0 ;  /* 0x000000ff151e7207 */ /* 0x000fe20004000000 */
[----:B------:R-:W-:Y:S01]  /*0f10*/  FMUL R35, R0, R13 ;  /* 0x0000000d00237220 */ /* 0x000fe20000400000 */
[----:B------:R-:W-:-:S02]  /*0f20*/  SEL R20, R20, RZ, !P0 ;  /* 0x000000ff14147207 */ /* 0x000fc40004000000 */
[----:B------:R-:W-:Y:S02]  /*0f30*/  SEL R21, R22, RZ, !P0 ;  /* 0x000000ff16157207 */ /* 0x000fe40004000000 */
[----:B----4-:R-:W-:Y:S01]  /*0f40*/  SEL R27, R27, RZ, P4 ;  /* 0x000000ff1b1b7207 */ /* 0x010fe20002000000 */
[----:B------:R-:W1:Y:S01]  /*0f50*/  LDC.64 R12, c[0x0][0x248] ;  /* 0x00009200ff0c7b82 */ /* 0x000e620000000a00 */
[----:B------:R-:W-:Y:S01]  /*0f60*/  @!P3 FSEL R27, R19, RZ, !P6 ;  /* 0x000000ff131bb208 */ /* 0x000fe20007000000 */
[----:B------:R-:W-:Y:S01]  /*0f70*/  @!P0 FADD R27, R18, R33 ;  /* 0x00000021121b8221 */ /* 0x000fe20000000000 */
[----:B------:R-:W-:Y:S01]  /*0f80*/  SEL R24, R24, RZ, P4 ;  /* 0x000000ff18187207 */ /* 0x000fe20002000000 */
[C---:B------:R-:W-:Y:S01]  /*0f90*/  FMUL R17, R0.reuse, R17 ;  /* 0x0000001100117220 */ /* 0x040fe20000400000 */
[----:B------:R-:W-:Y:S01]  /*0fa0*/  SEL R25, R25, RZ, P4 ;  /* 0x000000ff19197207 */ /* 0x000fe20002000000 */
[----:B------:R-:W-:Y:S01]  /*0fb0*/  FMUL R31, R0, R31 ;  /* 0x0000001f001f7220 */ /* 0x000fe20000400000 */
[----:B------:R-:W-:-:S02]  /*0fc0*/  SEL R26, R26, RZ, P4 ;  /* 0x000000ff1a1a7207 */ /* 0x000fc40002000000 */
[----:B------:R-:W-:Y:S01]  /*0fd0*/  @!P3 FSEL R24, R40, RZ, !P6 ;  /* 0x000000ff2818b208 */ /* 0x000fe20007000000 */
[----:B------:R-:W-:Y:S01]  /*0fe0*/  @!P0 FADD R24, R20, R39 ;  /* 0x0000002714188221 */ /* 0x000fe20000000000 */
[----:B------:R-:W-:Y:S01]  /*0ff0*/  @!P3 FSEL R25, R41, RZ, !P6 ;  /* 0x000000ff2919b208 */ /* 0x000fe20007000000 */
[----:B------:R-:W-:Y:S01]  /*1000*/  @!P0 FADD R25, R30, R37 ;  /* 0x000000251e198221 */ /* 0x000fe20000000000 */
[----:B------:R-:W-:Y:S01]  /*1010*/  @!P3 FSEL R26, R44, RZ, !P6 ;  /* 0x000000ff2c1ab208 */ /* 0x000fe20007000000 */
[----:B------:R-:W-:Y:S01]  /*1020*/  @!P0 FADD R26, R21, R38 ;  /* 0x00000026151a8221 */ /* 0x000fe20000000000 */
[C---:B------:R-:W-:Y:S01]  /*1030*/  FADD R20, -R28.reuse, R27 ;  /* 0x0000001b1c147221 */ /* 0x040fe20000000100 */
[C-C-:B------:R-:W-:Y:S01]  /*1040*/  FFMA R0, R5.reuse, R6, R2.reuse ;  /* 0x0000000605007223 */ /* 0x140fe20000000002 */
[C-C-:B------:R-:W-:Y:S01]  /*1050*/  FFMA R6, R5.reuse, R35, R2.reuse ;  /* 0x0000002305067223 */ /* 0x140fe20000000002 */
[C-C-:B------:R-:W-:Y:S01]  /*1060*/  FFMA R16, R5.reuse, R31, R2.reuse ;  /* 0x0000001f05107223 */ /* 0x140fe20000000002 */
[----:B------:R-:W-:Y:S01]  /*1070*/  FFMA R17, R5, R17, R2 ;  /* 0x0000001105117223 */ /* 0x000fe20000000002 */
[C---:B------:R-:W-:Y:S01]  /*1080*/  FADD R2, -R28.reuse, R25 ;  /* 0x000000191c027221 */ /* 0x040fe20000000100 */
[C---:B------:R-:W-:Y:S01]  /*1090*/  FADD R18, -R28.reuse, R26 ;  /* 0x0000001a1c127221 */ /* 0x040fe20000000100 */
[C---:B------:R-:W-:Y:S01]  /*10a0*/  FMUL R5, R3.reuse, R20 ;  /* 0x0000001403057220 */ /* 0x040fe20000400000 */
[----:B------:R-:W-:Y:S01]  /*10b0*/  FADD R28, -R28, R24 ;  /* 0x000000181c1c7221 */ /* 0x000fe20000000100 */
[C---:B------:R-:W-:Y:S01]  /*10c0*/  FMUL R2, R3.reuse, R2 ;  /* 0x0000000203027220 */ /* 0x040fe20000400000 */
[----:B------:R-:W-:Y:S01]  /*10d0*/  FMUL R19, R3, R18 ;  /* 0x0000001203137220 */ /* 0x000fe20000400000 */
[--C-:B------:R-:W-:Y:S01]  /*10e0*/  FFMA R20, R7, R5, R4.reuse ;  /* 0x0000000507147223 */ /* 0x100fe20000000004 */
[----:B------:R-:W-:Y:S01]  /*10f0*/  FMUL R3, R3, R28 ;  /* 0x0000001c03037220 */ /* 0x000fe20000400000 */
[C-C-:B------:R-:W-:Y:S01]  /*1100*/  FFMA R18, R7.reuse, R2, R4.reuse ;  /* 0x0000000207127223 */ /* 0x140fe20000000004 */
[----:B------:R-:W-:-:S02]  /*1110*/  FFMA R19, R7, R19, R4 ;  /* 0x0000001307137223 */ /* 0x000fc40000000004 */
[----:B------:R-:W-:Y:S01]  /*1120*/  FFMA R7, R7, R3, R4 ;  /* 0x0000000307077223 */ /* 0x000fe20000000004 */
[----:B------:R-:W-:Y:S01]  /*1130*/  FSETP.GEU.AND P6, PT, R20, RZ, PT ;  /* 0x000000ff1400720b */ /* 0x000fe20003fce000 */
[----:B0-----:R-:W-:Y:S01]  /*1140*/  IMAD.WIDE R4, R29, 0x4, R14 ;  /* 0x000000041d047825 */ /* 0x001fe200078e020e */
[----:B------:R-:W-:Y:S02]  /*1150*/  FSETP.GEU.AND P0, PT, R19, RZ, PT ;  /* 0x000000ff1300720b */ /* 0x000fe40003f0e000 */
[----:B------:R-:W-:Y:S02]  /*1160*/  FSETP.GEU.AND P1, PT, R18, RZ, PT ;  /* 0x000000ff1200720b */ /* 0x000fe40003f2e000 */
[----:B------:R-:W-:Y:S02]  /*1170*/  FSETP.GEU.AND P3, PT, R17, RZ, PT ;  /* 0x000000ff1100720b */ /* 0x000fe40003f6e000 */
[----:B------:R-:W-:Y:S02]  /*1180*/  FSETP.GEU.AND P4, PT, R16, RZ, PT ;  /* 0x000000ff1000720b */ /* 0x000fe40003f8e000 */
[----:B------:R-:W-:Y:S01]  /*1190*/  SEL R15, R20, RZ, P6 ;  /* 0x000000ff140f7207 */ /* 0x000fe20003000000 */
[----:B-1----:R-:W-:Y:S01]  /*11a0*/  IMAD.WIDE R2, R29, 0x4, R12 ;  /* 0x000000041d027825 */ /* 0x002fe200078e020c */
[----:B------:R-:W-:-:S02]  /*11b0*/  FSETP.GEU.AND P2, PT, R7, RZ, PT ;  /* 0x000000ff0700720b */ /* 0x000fc40003f4e000 */
[----:B------:R-:W-:Y:S02]  /*11c0*/  FSETP.GEU.AND P5, PT, R0, RZ, PT ;  /* 0x000000ff0000720b */ /* 0x000fe40003fae000 */
[----:B------:R-:W-:Y:S02]  /*11d0*/  FSETP.GEU.AND P6, PT, R6, RZ, PT ;  /* 0x000000ff0600720b */ /* 0x000fe40003fce000 */
[----:B------:R-:W-:Y:S02]  /*11e0*/  SEL R14, R19, RZ, P0 ;  /* 0x000000ff130e7207 */ /* 0x000fe40000000000 */
[----:B------:R-:W-:Y:S02]  /*11f0*/  SEL R13, R18, RZ, P1 ;  /* 0x000000ff120d7207 */ /* 0x000fe40000800000 */
[----:B------:R-:W-:Y:S02]  /*1200*/  SEL R19, R17, RZ, P3 ;  /* 0x000000ff11137207 */ /* 0x000fe40001800000 */
[----:B------:R-:W-:-:S02]  /*1210*/  SEL R18, R16, RZ, P4 ;  /* 0x000000ff10127207 */ /* 0x000fc40002000000 */
[----:B------:R-:W-:Y:S02]  /*1220*/  SEL R12, R7, RZ, P2 ;  /* 0x000000ff070c7207 */ /* 0x000fe40001000000 */
[----:B------:R-:W-:Y:S02]  /*1230*/  SEL R17, R0, RZ, P5 ;  /* 0x000000ff00117207 */ /* 0x000fe40002800000 */
[----:B------:R-:W-:Y:S01]  /*1240*/  SEL R16, R6, RZ, P6 ;  /* 0x000000ff06107207 */ /* 0x000fe20003000000 */
[----:B------:R-:W-:Y:S04]  /*1250*/  STG.E.128 desc[UR4][R2.64], R24 ;  /* 0x0000001802007986 */ /* 0x000fe8000c101d04 */
[----:B------:R-:W-:Y:S04]  /*1260*/  STG.E.128 desc[UR4][R2.64+0x800], R8 ;  /* 0x0008000802007986 */ /* 0x000fe8000c101d04 */
[----:B------:R-:W-:Y:S04]  /*1270*/  STG.E.128 desc[UR4][R4.64], R12 ;  /* 0x0000000c04007986 */ /* 0x000fe8000c101d04 */
[----:B------:R-:W-:Y:S01]  /*1280*/  STG.E.128 desc[UR4][R4.64+0x800], R16 ;  /* 0x0008001004007986 */ /* 0x000fe2000c101d04 */
[----:B------:R-:W-:Y:S05]  /*1290*/  EXIT ;  /* 0x000000000000794d */ /* 0x000fea0003800000 */
.L_x_0:
[----:B------:R-:W-:-:S00]  /*12a0*/  BRA `(.L_x_0) ;  /* 0xfffffffc00fc7947 */ /* 0x000fc0000383ffff */
[----:B------:R-:W-:-:S00]  /*12b0*/  NOP ;  /* 0x0000000000007918 */ /* 0x000fc00000000000 */
        /* <DEDUP_REMOVED lines=12> */
.L_x_1:


//--------------------- .nv.global.init           --------------------------
	.section	.nv.global.init,"aw",@progbits
.nv.global.init:
	.type		_$_str,@object
	.size		_$_str,(_$_str_$_2 - _$_str)
_$_str:
        /*0000*/ 	.byte	0x5f, 0x5f, 0x43, 0x55, 0x44, 0x41, 0x5f, 0x46, 0x54, 0x5a, 0x00
	.type		_$_str_$_2,@object
	.size		_$_str_$_2,(.L_1 - _$_str_$_2)
_$_str_$_2:
        /*000b*/ 	.byte	0x5f, 0x5f, 0x43, 0x55, 0x44, 0x41, 0x5f, 0x50, 0x52, 0x45, 0x43, 0x5f, 0x53, 0x51, 0x52, 0x54
        /*001b*/ 	.byte	0x00
.L_1:


//--------------------- .nv.constant0.triton_poi_fused__native_batch_norm_legit_no_training_cat_relu_4 --------------------------
	.section	.nv.constant0.triton_poi_fused__native_batch_norm_legit_no_training_cat_relu_4,"a",@progbits
	.sectionflags	@""
	.align	4
.nv.constant0.triton_poi_fused__native_batch_norm_legit_no_training_cat_relu_4:
	.zero		604
